	.headerflags	@"EF_CUDA_TEXMODE_UNIFIED EF_CUDA_64BIT_ADDRESS EF_CUDA_ACCELERATORS EF_CUDA_SM90 EF_CUDA_VIRTUAL_SM(EF_CUDA_SM90)"
	.elftype	@"ET_EXEC"


//--------------------- .nv.info                  --------------------------
	.section	.nv.info,"",@"SHT_CUDA_INFO"
	.align	4


	//----- nvinfo : EIATTR_REGCOUNT
	.align		4
        /*0000*/ 	.byte	0x04, 0x2f
        /*0002*/ 	.short	(.L_3 - .L_2)
	.align		4
.L_2:
        /*0004*/ 	.word	index@(triton_poi_fused__native_batch_norm_legit_no_training_add_convolution_leaky_relu_23)
        /*0008*/ 	.word	0x00000018


	//----- nvinfo : EIATTR_MIN_STACK_SIZE
	.align		4
.L_3:
        /*000c*/ 	.byte	0x04, 0x12
        /*000e*/ 	.short	(.L_5 - .L_4)
	.align		4
.L_4:
        /*0010*/ 	.word	index@(triton_poi_fused__native_batch_norm_legit_no_training_add_convolution_leaky_relu_23)
        /*0014*/ 	.word	0x00000000


	//----- nvinfo : EIATTR_FRAME_SIZE
	.align		4
.L_5:
        /*0018*/ 	.byte	0x04, 0x11
        /*001a*/ 	.short	(.L_7 - .L_6)
	.align		4
.L_6:
        /*001c*/ 	.word	index@(triton_poi_fused__native_batch_norm_legit_no_training_add_convolution_leaky_relu_23)
        /*0020*/ 	.word	0x00000000


	//----- nvinfo : EIATTR_MIN_STACK_SIZE
	.align		4
.L_7:
        /*0024*/ 	.byte	0x04, 0x12
        /*0026*/ 	.short	(.L_9 - .L_8)
	.align		4
.L_8:
        /*0028*/ 	.word	index@(triton_poi_fused__native_batch_norm_legit_no_training_add_convolution_leaky_relu_23)
        /*002c*/ 	.word	0x00000000
.L_9:


//--------------------- .nv.info.triton_poi_fused__native_batch_norm_legit_no_training_add_convolution_leaky_relu_23 --------------------------
	.section	.nv.info.triton_poi_fused__native_batch_norm_legit_no_training_add_convolution_leaky_relu_23,"",@"SHT_CUDA_INFO"
	.sectionflags	@""
	.align	4


	//----- nvinfo : EIATTR_CUDA_API_VERSION
	.align		4
        /*0000*/ 	.byte	0x04, 0x37
        /*0002*/ 	.short	(.L_11 - .L_10)
.L_10:
        /*0004*/ 	.word	0x0000007c


	//----- nvinfo : EIATTR_KPARAM_INFO
	.align		4
.L_11:
        /*0008*/ 	.byte	0x04, 0x17
        /*000a*/ 	.short	(.L_13 - .L_12)
.L_12:
        /*000c*/ 	.word	0x00000000
        /*0010*/ 	.short	0x0009
        /*0012*/ 	.short	0x0048
        /*0014*/ 	.byte	0x00, 0xf0, 0x11, 0x00


	//----- nvinfo : EIATTR_KPARAM_INFO
	.align		4
.L_13:
        /*0018*/ 	.byte	0x04, 0x17
        /*001a*/ 	.short	(.L_15 - .L_14)
.L_14:
        /*001c*/ 	.word	0x00000000
        /*0020*/ 	.short	0x0008
        /*0022*/ 	.short	0x0040
        /*0024*/ 	.byte	0x00, 0xf4, 0x21, 0x00


	//----- nvinfo : EIATTR_KPARAM_INFO
	.align		4
.L_15:
        /*0028*/ 	.byte	0x04, 0x17
        /*002a*/ 	.short	(.L_17 - .L_16)
.L_16:
        /*002c*/ 	.word	0x00000000
        /*0030*/ 	.short	0x0007
        /*0032*/ 	.short	0x0038
        /*0034*/ 	.byte	0x00, 0xf4, 0x21, 0x00


	//----- nvinfo : EIATTR_KPARAM_INFO
	.align		4
.L_17:
        /*0038*/ 	.byte	0x04, 0x17
        /*003a*/ 	.short	(.L_19 - .L_18)
.L_18:
        /*003c*/ 	.word	0x00000000
        /*0040*/ 	.short	0x0006
        /*0042*/ 	.short	0x0030
        /*0044*/ 	.byte	0x00, 0xf4, 0x21, 0x00


	//----- nvinfo : EIATTR_KPARAM_INFO
	.align		4
.L_19:
        /*0048*/ 	.byte	0x04, 0x17
        /*004a*/ 	.short	(.L_21 - .L_20)
.L_20:
        /*004c*/ 	.word	0x00000000
        /*0050*/ 	.short	0x0005
        /*0052*/ 	.short	0x0028
        /*0054*/ 	.byte	0x00, 0xf4, 0x21, 0x00


	//----- nvinfo : EIATTR_KPARAM_INFO
	.align		4
.L_21:
        /*0058*/ 	.byte	0x04, 0x17
        /*005a*/ 	.short	(.L_23 - .L_22)
.L_22:
        /*005c*/ 	.word	0x00000000
        /*0060*/ 	.short	0x0004
        /*0062*/ 	.short	0x0020
        /*0064*/ 	.byte	0x00, 0xf4, 0x21, 0x00


	//----- nvinfo : EIATTR_KPARAM_INFO
	.align		4
.L_23:
        /*0068*/ 	.byte	0x04, 0x17
        /*006a*/ 	.short	(.L_25 - .L_24)
.L_24:
        /*006c*/ 	.word	0x00000000
        /*0070*/ 	.short	0x0003
        /*0072*/ 	.short	0x0018
        /*0074*/ 	.byte	0x00, 0xf4, 0x21, 0x00


	//----- nvinfo : EIATTR_KPARAM_INFO
	.align		4
.L_25:
        /*0078*/ 	.byte	0x04, 0x17
        /*007a*/ 	.short	(.L_27 - .L_26)
.L_26:
        /*007c*/ 	.word	0x00000000
        /*0080*/ 	.short	0x0002
        /*0082*/ 	.short	0x0010
        /*0084*/ 	.byte	0x00, 0xf4, 0x21, 0x00


	//----- nvinfo : EIATTR_KPARAM_INFO
	.align		4
.L_27:
        /*0088*/ 	.byte	0x04, 0x17
        /*008a*/ 	.short	(.L_29 - .L_28)
.L_28:
        /*008c*/ 	.word	0x00000000
        /*0090*/ 	.short	0x0001
        /*0092*/ 	.short	0x0008
        /*0094*/ 	.byte	0x00, 0xf4, 0x21, 0x00


	//----- nvinfo : EIATTR_KPARAM_INFO
	.align		4
.L_29:
        /*0098*/ 	.byte	0x04, 0x17
        /*009a*/ 	.short	(.L_31 - .L_30)
.L_30:
        /*009c*/ 	.word	0x00000000
        /*00a0*/ 	.short	0x0000
        /*00a2*/ 	.short	0x0000
        /*00a4*/ 	.byte	0x00, 0xf4, 0x21, 0x00


	//----- nvinfo : EIATTR_SPARSE_MMA_MASK
	.align		4
.L_31:
        /*00a8*/ 	.byte	0x03, 0x50
        /*00aa*/ 	.short	0x0000


	//----- nvinfo : EIATTR_MAXREG_COUNT
	.align		4
        /*00ac*/ 	.byte	0x03, 0x1b
        /*00ae*/ 	.short	0x00ff


	//----- nvinfo : EIATTR_EXIT_INSTR_OFFSETS
	.align		4
        /*00b0*/ 	.byte	0x04, 0x1c
        /*00b2*/ 	.short	(.L_33 - .L_32)


	//   ....[0]....
.L_32:
        /*00b4*/ 	.word	0x000004d0


	//----- nvinfo : EIATTR_REQNTID
	.align		4
.L_33:
        /*00b8*/ 	.byte	0x04, 0x10
        /*00ba*/ 	.short	(.L_35 - .L_34)
.L_34:
        /*00bc*/ 	.word	0x00000080
        /*00c0*/ 	.word	0x00000001
        /*00c4*/ 	.word	0x00000001


	//----- nvinfo : EIATTR_CBANK_PARAM_SIZE
	.align		4
.L_35:
        /*00c8*/ 	.byte	0x03, 0x19
        /*00ca*/ 	.short	0x004c


	//----- nvinfo : EIATTR_PARAM_CBANK
	.align		4
        /*00cc*/ 	.byte	0x04, 0x0a
        /*00ce*/ 	.short	(.L_37 - .L_36)
	.align		4
.L_36:
        /*00d0*/ 	.word	index@(.nv.constant0.triton_poi_fused__native_batch_norm_legit_no_training_add_convolution_leaky_relu_23)
        /*00d4*/ 	.short	0x0210
        /*00d6*/ 	.short	0x004c


	//----- nvinfo : EIATTR_SW_WAR
	.align		4
.L_37:
        /*00d8*/ 	.byte	0x04, 0x36
        /*00da*/ 	.short	(.L_39 - .L_38)
.L_38:
        /*00dc*/ 	.word	0x00000008
.L_39:


//--------------------- .nv.callgraph             --------------------------
	.section	.nv.callgraph,"",@"SHT_CUDA_CALLGRAPH"
	.align	4
	.sectionentsize	8
	.align		4
        /*0000*/ 	.word	0x00000000
	.align		4
        /*0004*/ 	.word	0xffffffff
	.align		4
        /*0008*/ 	.word	0x00000000
	.align		4
        /*000c*/ 	.word	0xfffffffe
	.align		4
        /*0010*/ 	.word	0x00000000
	.align		4
        /*0014*/ 	.word	0xfffffffd
	.align		4
        /*0018*/ 	.word	0x00000000
	.align		4
        /*001c*/ 	.word	0xfffffffc


//--------------------- .nv.constant4             --------------------------
	.section	.nv.constant4,"a",@progbits
	.align	8
	.align		8
.nv.constant4:
        /*0000*/ 	.dword	_$_str
	.align		8
        /*0008*/ 	.dword	_$_str_$_2


//--------------------- .text.triton_poi_fused__native_batch_norm_legit_no_training_add_convolution_leaky_relu_23 --------------------------
	.section	.text.triton_poi_fused__native_batch_norm_legit_no_training_add_convolution_leaky_relu_23,"ax",@progbits
	.align	128
        .global         triton_poi_fused__native_batch_norm_legit_no_training_add_convolution_leaky_relu_23
        .type           triton_poi_fused__native_batch_norm_legit_no_training_add_convolution_leaky_relu_23,@function
        .size           triton_poi_fused__native_batch_norm_legit_no_training_add_convolution_leaky_relu_23,(.L_x_1 - triton_poi_fused__native_batch_norm_legit_no_training_add_convolution_leaky_relu_23)
        .other          triton_poi_fused__native_batch_norm_legit_no_training_add_convolution_leaky_relu_23,@"STO_CUDA_ENTRY STV_DEFAULT"
triton_poi_fused__native_batch_norm_legit_no_training_add_convolution_leaky_relu_23:
.text.triton_poi_fused__native_batch_norm_legit_no_training_add_convolution_leaky_relu_23:
[----:B------:R-:W-:Y:S01]  /*0000*/  LDC R1, c[0x0][0x28] ;  /* 0x00000a00ff017b82 */ /* 0x000fe20000000800 */
[----:B------:R-:W1:Y:S07]  /*0010*/  S2R R0, SR_TID.X ;  /* 0x0000000000007919 */ /* 0x000e6e0000002100 */
[----:B------:R-:W2:Y:S01]  /*0020*/  LDC.64 R8, c[0x0][0x228] ;  /* 0x00008a00ff087b82 */ /* 0x000ea20000000a00 */
[----:B------:R-:W-:Y:S01]  /*0030*/  ULDC.64 UR4, c[0x0][0x208] ;  /* 0x0000820000047ab9 */ /* 0x000fe20000000a00 */
[----:B------:R-:W-:Y:S01]  /*0040*/  ULDC.64 UR6, c[0x0][0x250] ;  /* 0x0000940000067ab9 */ /* 0x000fe20000000a00 */
[----:B------:R-:W3:Y:S05]  /*0050*/  S2R R5, SR_CTAID.X ;  /* 0x0000000000057919 */ /* 0x000eea0000002500 */
[----:B------:R-:W4:Y:S08]  /*0060*/  LDC.64 R10, c[0x0][0x218] ;  /* 0x00008600ff0a7b82 */ /* 0x000f300000000a00 */
[----:B------:R-:W5:Y:S08]  /*0070*/  LDC.64 R18, c[0x0][0x230] ;  /* 0x00008c00ff127b82 */ /* 0x000f700000000a00 */
[----:B------:R-:W5:Y:S01]  /*0080*/  LDC.64 R16, c[0x0][0x238] ;  /* 0x00008e00ff107b82 */ /* 0x000f620000000a00 */
[----:B-1----:R-:W-:-:S07]  /*0090*/  SHF.L.U32 R0, R0, 0x1, RZ ;  /* 0x0000000100007819 */ /* 0x002fce00000006ff */
[----:B------:R-:W1:Y:S01]  /*00a0*/  LDC.64 R12, c[0x0][0x240] ;  /* 0x00009000ff0c7b82 */ /* 0x000e620000000a00 */
[----:B---3--:R-:W-:Y:S02]  /*00b0*/  SHF.R.S32.HI R3, RZ, 0x17, R5 ;  /* 0x00000017ff037819 */ /* 0x008fe40000011405 */
[----:B------:R-:W-:Y:S02]  /*00c0*/  LOP3.LUT R0, R0, 0xfe, RZ, 0xc0, !PT ;  /* 0x000000fe00007812 */ /* 0x000fe400078ec0ff */
[----:B------:R-:W-:Y:S02]  /*00d0*/  SGXT R3, R3, 0x1 ;  /* 0x000000010303781a */ /* 0x000fe40000000200 */
[----:B------:R-:W-:Y:S02]  /*00e0*/  LEA R0, R5, R0, 0x8 ;  /* 0x0000000005007211 */ /* 0x000fe400078e40ff */
[----:B------:R-:W3:Y:S02]  /*00f0*/  LDC.64 R4, c[0x0][0x220] ;  /* 0x00008800ff047b82 */ /* 0x000ee40000000a00 */
[----:B------:R-:W-:-:S04]  /*0100*/  LEA.HI R3, R3, R0, RZ, 0xa ;  /* 0x0000000003037211 */ /* 0x000fc800078f50ff */
[----:B------:R-:W-:-:S04]  /*0110*/  LOP3.LUT R3, R3, 0xfffffc00, RZ, 0xc0, !PT ;  /* 0xfffffc0003037812 */ /* 0x000fc800078ec0ff */
[----:B------:R-:W-:Y:S02]  /*0120*/  IADD3 R14, R0, -R3, RZ ;  /* 0x80000003000e7210 */ /* 0x000fe40007ffe0ff */
[----:B------:R-:W1:Y:S03]  /*0130*/  LDC.64 R2, c[0x0][0x210] ;  /* 0x00008400ff027b82 */ /* 0x000e660000000a00 */
[----:B--2---:R-:W-:-:S06]  /*0140*/  IMAD.WIDE R8, R14, 0x4, R8 ;  /* 0x000000040e087825 */ /* 0x004fcc00078e0208 */
[----:B------:R-:W2:Y:S01]  /*0150*/  LDG.E.EL.64 R8, desc[UR4][R8.64] ;  /* 0x0000000408087981 */ /* 0x000ea2000c2e1b00 */
[----:B----4-:R-:W-:-:S04]  /*0160*/  IMAD.WIDE R10, R14, 0x4, R10 ;  /* 0x000000040e0a7825 */ /* 0x010fc800078e020a */
[C---:B---3--:R-:W-:Y:S02]  /*0170*/  IMAD.WIDE R4, R14.reuse, 0x4, R4 ;  /* 0x000000040e047825 */ /* 0x048fe400078e0204 */
[----:B------:R-:W3:Y:S02]  /*0180*/  LDG.E.EL.64 R10, desc[UR4][R10.64] ;  /* 0x000000040a0a7981 */ /* 0x000ee4000c2e1b00 */
[----:B-----5:R-:W-:Y:S02]  /*0190*/  IMAD.WIDE R18, R14, 0x4, R18 ;  /* 0x000000040e127825 */ /* 0x020fe400078e0212 */
[----:B------:R-:W4:Y:S02]  /*01a0*/  LDG.E.EL.64 R4, desc[UR4][R4.64] ;  /* 0x0000000404047981 */ /* 0x000f24000c2e1b00 */
[----:B01----:R-:W-:-:S05]  /*01b0*/  IMAD.WIDE R2, R0, 0x4, R2 ;  /* 0x0000000400027825 */ /* 0x003fca00078e0202 */
[----:B------:R-:W3:Y:S01]  /*01c0*/  LDG.E.64 R6, desc[UR4][R2.64] ;  /* 0x0000000402067981 */ /* 0x000ee2000c1e1b00 */
[----:B------:R-:W-:-:S04]  /*01d0*/  IMAD.WIDE R14, R14, 0x4, R16 ;  /* 0x000000040e0e7825 */ /* 0x000fc800078e0210 */
[----:B------:R-:W-:Y:S02]  /*01e0*/  IMAD.WIDE R16, R0, 0x4, R12 ;  /* 0x0000000400107825 */ /* 0x000fe400078e020c */
[----:B------:R0:W5:Y:S04]  /*01f0*/  LDG.E.EL.64 R12, desc[UR4][R18.64] ;  /* 0x00000004120c7981 */ /* 0x000168000c2e1b00 */
[----:B------:R-:W5:Y:S04]  /*0200*/  LDG.E.EL.64 R14, desc[UR4][R14.64] ;  /* 0x000000040e0e7981 */ /* 0x000f68000c2e1b00 */
[----:B------:R-:W4:Y:S01]  /*0210*/  LDG.E.64 R16, desc[UR4][R16.64] ;  /* 0x0000000410107981 */ /* 0x000f22000c1e1b00 */
[----:B0-----:R-:W-:Y:S01]  /*0220*/  HFMA2.MMA R18, -RZ, RZ, 1.625, 0 ;  /* 0x3e800000ff127435 */ /* 0x001fe200000001ff */
[----:B--2---:R-:W-:Y:S01]  /*0230*/  FADD R8, R8, 9.9999997473787516356e-06 ;  /* 0x3727c5ac08087421 */ /* 0x004fe20000000000 */
[----:B------:R-:W-:-:S03]  /*0240*/  FADD R9, R9, 9.9999997473787516356e-06 ;  /* 0x3727c5ac09097421 */ /* 0x000fc60000000000 */
[----:B------:R-:W0:Y:S08]  /*0250*/  MUFU.SQRT R20, R8 ;  /* 0x0000000800147308 */ /* 0x000e300000002000 */
[----:B------:R1:W2:Y:S01]  /*0260*/  MUFU.SQRT R21, R9 ;  /* 0x0000000900157308 */ /* 0x0002a20000002000 */
[C---:B0-----:R-:W-:Y:S02]  /*0270*/  FSETP.GT.AND P0, PT, R20.reuse, 8.50705917302346158658e+37, PT ;  /* 0x7e8000001400780b */ /* 0x041fe40003f04000 */
[----:B------:R-:W-:Y:S01]  /*0280*/  FSETP.GEU.AND P2, PT, R20, 1.175494350822287508e-38, PT ;  /* 0x008000001400780b */ /* 0x000fe20003f4e000 */
[----:B---3--:R-:W-:Y:S01]  /*0290*/  FADD R6, R6, R10 ;  /* 0x0000000a06067221 */ /* 0x008fe20000000000 */
[----:B------:R-:W-:Y:S01]  /*02a0*/  FADD R7, R7, R11 ;  /* 0x0000000b07077221 */ /* 0x000fe20000000000 */
[----:B-1----:R-:W0:Y:S01]  /*02b0*/  LDC.64 R8, c[0x0][0x248] ;  /* 0x00009200ff087b82 */ /* 0x002e220000000a00 */
[----:B--2---:R-:W-:-:S02]  /*02c0*/  FSETP.GT.AND P1, PT, R21, 8.50705917302346158658e+37, PT ;  /* 0x7e8000001500780b */ /* 0x004fc40003f24000 */
[----:B------:R-:W-:-:S05]  /*02d0*/  FSETP.GEU.AND P3, PT, R21, 1.175494350822287508e-38, PT ;  /* 0x008000001500780b */ /* 0x000fca0003f6e000 */
[----:B------:R-:W-:-:S04]  /*02e0*/  @P0 FMUL R20, R20, 0.25 ;  /* 0x3e80000014140820 */ /* 0x000fc80000400000 */
[----:B------:R-:W-:Y:S02]  /*02f0*/  @!P2 FMUL R20, R20, 16777216 ;  /* 0x4b8000001414a820 */ /* 0x000fe40000400000 */
[----:B------:R-:W-:-:S04]  /*0300*/  @P1 FMUL R21, R21, 0.25 ;  /* 0x3e80000015151820 */ /* 0x000fc80000400000 */
[----:B------:R-:W-:Y:S01]  /*0310*/  @!P3 FMUL R21, R21, 16777216 ;  /* 0x4b8000001515b820 */ /* 0x000fe20000400000 */
[----:B------:R-:W1:Y:S01]  /*0320*/  MUFU.RCP R20, R20 ;  /* 0x0000001400147308 */ /* 0x000e620000001000 */
[----:B------:R-:W-:-:S07]  /*0330*/  FSEL R19, R18, 1, P0 ;  /* 0x3f80000012137808 */ /* 0x000fce0000000000 */
[----:B------:R-:W2:Y:S01]  /*0340*/  MUFU.RCP R21, R21 ;  /* 0x0000001500157308 */ /* 0x000ea20000001000 */
[----:B------:R-:W-:Y:S01]  /*0350*/  FSEL R18, R18, 1, P1 ;  /* 0x3f80000012127808 */ /* 0x000fe20000800000 */
[----:B------:R-:W-:-:S04]  /*0360*/  @!P2 FMUL R19, R19, 16777216 ;  /* 0x4b8000001313a820 */ /* 0x000fc80000400000 */
[----:B------:R-:W-:Y:S01]  /*0370*/  @!P3 FMUL R18, R18, 16777216 ;  /* 0x4b8000001212b820 */ /* 0x000fe20000400000 */
[----:B-1----:R-:W-:Y:S01]  /*0380*/  FMUL R20, R20, R19 ;  /* 0x0000001314147220 */ /* 0x002fe20000400000 */
[----:B----4-:R-:W-:Y:S01]  /*0390*/  FADD R11, -R4, R6 ;  /* 0x00000006040b7221 */ /* 0x010fe20000000100 */
[----:B------:R-:W-:Y:S01]  /*03a0*/  FADD R5, -R5, R7 ;  /* 0x0000000705057221 */ /* 0x000fe20000000100 */
[----:B--2---:R-:W-:Y:S02]  /*03b0*/  FMUL R18, R21, R18 ;  /* 0x0000001215127220 */ /* 0x004fe40000400000 */
[----:B------:R-:W-:Y:S02]  /*03c0*/  FMUL R11, R20, R11 ;  /* 0x0000000b140b7220 */ /* 0x000fe40000400000 */
[----:B------:R-:W-:Y:S02]  /*03d0*/  FMUL R18, R18, R5 ;  /* 0x0000000512127220 */ /* 0x000fe40000400000 */
[----:B-----5:R-:W-:-:S02]  /*03e0*/  FFMA R11, R12, R11, R14 ;  /* 0x0000000b0c0b7223 */ /* 0x020fc4000000000e */
[----:B------:R-:W-:-:S03]  /*03f0*/  FFMA R18, R13, R18, R15 ;  /* 0x000000120d127223 */ /* 0x000fc6000000000f */
[----:B------:R-:W-:Y:S02]  /*0400*/  FSETP.GT.AND P1, PT, R11, -R16, PT ;  /* 0x800000100b00720b */ /* 0x000fe40003f24000 */
[----:B------:R-:W-:Y:S01]  /*0410*/  FSETP.GT.AND P0, PT, R18, -R17, PT ;  /* 0x800000111200720b */ /* 0x000fe20003f04000 */
[----:B------:R-:W-:Y:S01]  /*0420*/  FADD R16, R16, R11 ;  /* 0x0000000b10107221 */ /* 0x000fe20000000000 */
[----:B------:R-:W-:Y:S02]  /*0430*/  IADD3 R4, P2, R0, UR6, RZ ;  /* 0x0000000600047c10 */ /* 0x000fe4000ff5e0ff */
[----:B------:R-:W-:Y:S02]  /*0440*/  SEL R10, RZ, 0x1, !P1 ;  /* 0x00000001ff0a7807 */ /* 0x000fe40004800000 */
[----:B------:R-:W-:Y:S01]  /*0450*/  SEL R11, RZ, 0x100, !P0 ;  /* 0x00000100ff0b7807 */ /* 0x000fe20004000000 */
[----:B------:R-:W-:Y:S01]  /*0460*/  FADD R17, R17, R18 ;  /* 0x0000001211117221 */ /* 0x000fe20000000000 */
[C---:B0-----:R-:W-:Y:S01]  /*0470*/  IMAD.WIDE R8, R0.reuse, 0x4, R8 ;  /* 0x0000000400087825 */ /* 0x041fe200078e0208 */
[----:B------:R-:W-:-:S02]  /*0480*/  LEA.HI.X.SX32 R5, R0, UR7, 0x1, P2 ;  /* 0x0000000700057c11 */ /* 0x000fc400090f0eff */
[----:B------:R-:W-:Y:S01]  /*0490*/  IADD3 R11, R10, R11, RZ ;  /* 0x0000000b0a0b7210 */ /* 0x000fe20007ffe0ff */
[----:B------:R-:W-:Y:S04]  /*04a0*/  STG.E.64 desc[UR4][R2.64], R6 ;  /* 0x0000000602007986 */ /* 0x000fe8000c101b04 */
[----:B------:R-:W-:Y:S04]  /*04b0*/  STG.E.64 desc[UR4][R8.64], R16 ;  /* 0x0000001008007986 */ /* 0x000fe8000c101b04 */
[----:B------:R-:W-:Y:S01]  /*04c0*/  STG.E.U16 desc[UR4][R4.64], R11 ;  /* 0x0000000b04007986 */ /* 0x000fe2000c101504 */
[----:B------:R-:W-:Y:S05]  /*04d0*/  EXIT ;  /* 0x000000000000794d */ /* 0x000fea0003800000 */
.L_x_0:
[----:B------:R-:W-:-:S00]  /*04e0*/  BRA `(.L_x_0) ;  /* 0xfffffffc00fc7947 */ /* 0x000fc0000383ffff */
[----:B------:R-:W-:-:S00]  /*04f0*/  NOP ;  /* 0x0000000000007918 */ /* 0x000fc00000000000 */
        /* <DEDUP_REMOVED lines=8> */
.L_x_1:


//--------------------- .nv.global.init           --------------------------
	.section	.nv.global.init,"aw",@progbits
.nv.global.init:
	.type		_$_str,@object
	.size		_$_str,(_$_str_$_2 - _$_str)
_$_str:
        /*0000*/ 	.byte	0x5f, 0x5f, 0x43, 0x55, 0x44, 0x41, 0x5f, 0x46, 0x54, 0x5a, 0x00
	.type		_$_str_$_2,@object
	.size		_$_str_$_2,(.L_1 - _$_str_$_2)
_$_str_$_2:
        /*000b*/ 	.byte	0x5f, 0x5f, 0x43, 0x55, 0x44, 0x41, 0x5f, 0x50, 0x52, 0x45, 0x43, 0x5f, 0x53, 0x51, 0x52, 0x54
        /*001b*/ 	.byte	0x00
.L_1:


//--------------------- .nv.constant0.triton_poi_fused__native_batch_norm_legit_no_training_add_convolution_leaky_relu_23 --------------------------
	.section	.nv.constant0.triton_poi_fused__native_batch_norm_legit_no_training_add_convolution_leaky_relu_23,"a",@progbits
	.sectionflags	@""
	.align	4
.nv.constant0.triton_poi_fused__native_batch_norm_legit_no_training_add_convolution_leaky_relu_23:
	.zero		604
